//
// Generated by NVIDIA NVVM Compiler
//
// Compiler Build ID: CL-36424714
// Cuda compilation tools, release 13.0, V13.0.88
// Based on NVVM 20.0.0
//

.version 9.0
.target sm_100
.address_size 64

	// .globl	_Z14naiveMatmul_2dPfS_S_mmm

.visible .entry _Z14naiveMatmul_2dPfS_S_mmm(
	.param .u64 .ptr .align 1 _Z14naiveMatmul_2dPfS_S_mmm_param_0,
	.param .u64 .ptr .align 1 _Z14naiveMatmul_2dPfS_S_mmm_param_1,
	.param .u64 .ptr .align 1 _Z14naiveMatmul_2dPfS_S_mmm_param_2,
	.param .u64 _Z14naiveMatmul_2dPfS_S_mmm_param_3,
	.param .u64 _Z14naiveMatmul_2dPfS_S_mmm_param_4,
	.param .u64 _Z14naiveMatmul_2dPfS_S_mmm_param_5
)
{
	.reg .pred 	%p<3>;
	.reg .b32 	%r<15>;
	.reg .b32 	%f<28>;
	.reg .b64 	%rd<77>;

	ld.param.u64 	%rd17, [_Z14naiveMatmul_2dPfS_S_mmm_param_1];
	ld.param.u64 	%rd19, [_Z14naiveMatmul_2dPfS_S_mmm_param_3];
	ld.param.u64 	%rd20, [_Z14naiveMatmul_2dPfS_S_mmm_param_4];
	mov.u32 	%r5, %tid.x;
	mov.u32 	%r6, %ctaid.x;
	mov.u32 	%r7, %ntid.x;
	mad.lo.s32 	%r1, %r6, %r7, %r5;
	setp.gt.s32 	%p1, %r1, 639999;
	@%p1 bra 	$L__BB0_4;
	ld.param.u64 	%rd72, [_Z14naiveMatmul_2dPfS_S_mmm_param_0];
	cvta.to.global.u64 	%rd1, %rd17;
	mul.hi.s32 	%r9, %r1, 1374389535;
	shr.u32 	%r10, %r9, 31;
	shr.s32 	%r11, %r9, 8;
	add.s32 	%r12, %r11, %r10;
	mul.lo.s32 	%r13, %r12, 800;
	sub.s32 	%r2, %r1, %r13;
	cvt.s64.s32 	%rd2, %r12;
	mul.lo.s64 	%rd23, %rd19, %rd2;
	mul.lo.s64 	%rd3, %rd20, 7;
	shl.b64 	%rd4, %rd20, 3;
	mul.lo.s64 	%rd5, %rd20, 6;
	mul.lo.s64 	%rd6, %rd20, 5;
	shl.b64 	%rd7, %rd20, 2;
	mul.lo.s64 	%rd8, %rd20, 3;
	shl.b64 	%rd9, %rd20, 1;
	and.b64  	%rd24, %rd23, -4;
	cvta.to.global.u64 	%rd25, %rd72;
	add.s64 	%rd26, %rd24, %rd25;
	add.s64 	%rd75, %rd26, 16;
	mov.f32 	%f27, 0f00000000;
	mov.b32 	%r14, 0;
	mov.b64 	%rd76, 0;
$L__BB0_2:
	ld.global.f32 	%f4, [%rd75+-16];
	shr.u64 	%rd27, %rd76, 2;
	cvt.s64.s32 	%rd13, %r2;
	add.s64 	%rd28, %rd27, %rd13;
	shl.b64 	%rd29, %rd28, 2;
	add.s64 	%rd30, %rd1, %rd29;
	ld.global.f32 	%f5, [%rd30];
	fma.rn.f32 	%f6, %f4, %f5, %f27;
	ld.global.f32 	%f7, [%rd75+-12];
	add.s64 	%rd31, %rd20, %rd76;
	shr.u64 	%rd32, %rd31, 2;
	add.s64 	%rd33, %rd32, %rd13;
	shl.b64 	%rd34, %rd33, 2;
	add.s64 	%rd35, %rd1, %rd34;
	ld.global.f32 	%f8, [%rd35];
	fma.rn.f32 	%f9, %f7, %f8, %f6;
	ld.global.f32 	%f10, [%rd75+-8];
	add.s64 	%rd36, %rd9, %rd76;
	shr.u64 	%rd37, %rd36, 2;
	add.s64 	%rd38, %rd37, %rd13;
	shl.b64 	%rd39, %rd38, 2;
	add.s64 	%rd40, %rd1, %rd39;
	ld.global.f32 	%f11, [%rd40];
	fma.rn.f32 	%f12, %f10, %f11, %f9;
	ld.global.f32 	%f13, [%rd75+-4];
	add.s64 	%rd41, %rd8, %rd76;
	shr.u64 	%rd42, %rd41, 2;
	add.s64 	%rd43, %rd42, %rd13;
	shl.b64 	%rd44, %rd43, 2;
	add.s64 	%rd45, %rd1, %rd44;
	ld.global.f32 	%f14, [%rd45];
	fma.rn.f32 	%f15, %f13, %f14, %f12;
	ld.global.f32 	%f16, [%rd75];
	add.s64 	%rd46, %rd7, %rd76;
	shr.u64 	%rd47, %rd46, 2;
	add.s64 	%rd48, %rd47, %rd13;
	shl.b64 	%rd49, %rd48, 2;
	add.s64 	%rd50, %rd1, %rd49;
	ld.global.f32 	%f17, [%rd50];
	fma.rn.f32 	%f18, %f16, %f17, %f15;
	ld.global.f32 	%f19, [%rd75+4];
	add.s64 	%rd51, %rd6, %rd76;
	shr.u64 	%rd52, %rd51, 2;
	add.s64 	%rd53, %rd52, %rd13;
	shl.b64 	%rd54, %rd53, 2;
	add.s64 	%rd55, %rd1, %rd54;
	ld.global.f32 	%f20, [%rd55];
	fma.rn.f32 	%f21, %f19, %f20, %f18;
	ld.global.f32 	%f22, [%rd75+8];
	add.s64 	%rd56, %rd5, %rd76;
	shr.u64 	%rd57, %rd56, 2;
	add.s64 	%rd58, %rd57, %rd13;
	shl.b64 	%rd59, %rd58, 2;
	add.s64 	%rd60, %rd1, %rd59;
	ld.global.f32 	%f23, [%rd60];
	fma.rn.f32 	%f24, %f22, %f23, %f21;
	ld.global.f32 	%f25, [%rd75+12];
	add.s64 	%rd61, %rd3, %rd76;
	shr.u64 	%rd62, %rd61, 2;
	add.s64 	%rd63, %rd62, %rd13;
	shl.b64 	%rd64, %rd63, 2;
	add.s64 	%rd65, %rd1, %rd64;
	ld.global.f32 	%f26, [%rd65];
	fma.rn.f32 	%f27, %f25, %f26, %f24;
	add.s32 	%r14, %r14, 8;
	add.s64 	%rd76, %rd76, %rd4;
	add.s64 	%rd75, %rd75, 32;
	setp.ne.s32 	%p2, %r14, 800;
	@%p2 bra 	$L__BB0_2;
	ld.param.u64 	%rd74, [_Z14naiveMatmul_2dPfS_S_mmm_param_5];
	ld.param.u64 	%rd73, [_Z14naiveMatmul_2dPfS_S_mmm_param_2];
	mul.lo.s64 	%rd66, %rd74, %rd2;
	shr.u64 	%rd67, %rd66, 2;
	add.s64 	%rd68, %rd67, %rd13;
	cvta.to.global.u64 	%rd69, %rd73;
	shl.b64 	%rd70, %rd68, 2;
	add.s64 	%rd71, %rd69, %rd70;
	st.global.f32 	[%rd71], %f27;
$L__BB0_4:
	ret;

}


// ===== COMPILED SASS (sm_100) =====

	.target	sm_100

	.elftype	@"ET_EXEC"


//--------------------- .note.nv.tkinfo           --------------------------
	.section	.note.nv.tkinfo,"",@"SHT_NOTE"
	.sectionflags	@"SHF_NOTE_NV_TKINFO"
	.tkinfo
        /*0018*/ 	.word	0x00000002
        /*0030*/ 	.string	""
        /*0030*/ 	.string	"ptxas"
        /*0030*/ 	.string	"Cuda compilation tools, release 13.0, V13.0.88"
        /*0030*/ 	.string	"Build cuda_13.0.r13.0/compiler.36424714_0"
        /*0030*/ 	.string	"-arch sm_100 -m 64 "



//--------------------- .note.nv.cuinfo           --------------------------
	.section	.note.nv.cuinfo,"",@"SHT_NOTE"
	.sectionflags	@"SHF_NOTE_NV_CUINFO"
        /*0018*/ 	.short	0x0002
        /*001a*/ 	.short	0x0064
        /*001c*/ 	.short	0x0082
	.zero		2


//--------------------- .nv.info                  --------------------------
	.section	.nv.info,"",@"SHT_CUDA_INFO"
	.align	4


	//----- nvinfo : EIATTR_REGCOUNT
	.align		4
        /*0000*/ 	.byte	0x04, 0x2f
        /*0002*/ 	.short	(.L_1 - .L_0)
	.align		4
.L_0:
        /*0004*/ 	.word	index@(_Z14naiveMatmul_2dPfS_S_mmm)
        /*0008*/ 	.word	0x00000020


	//----- nvinfo : EIATTR_FRAME_SIZE
	.align		4
.L_1:
        /*000c*/ 	.byte	0x04, 0x11
        /*000e*/ 	.short	(.L_3 - .L_2)
	.align		4
.L_2:
        /*0010*/ 	.word	index@(_Z14naiveMatmul_2dPfS_S_mmm)
        /*0014*/ 	.word	0x00000000


	//----- nvinfo : EIATTR_MIN_STACK_SIZE
	.align		4
.L_3:
        /*0018*/ 	.byte	0x04, 0x12
        /*001a*/ 	.short	(.L_5 - .L_4)
	.align		4
.L_4:
        /*001c*/ 	.word	index@(_Z14naiveMatmul_2dPfS_S_mmm)
        /*0020*/ 	.word	0x00000000
.L_5:


//--------------------- .nv.compat                --------------------------
	.section	.nv.compat,"",@"SHT_CUDA_COMPAT_INFO"
	.align	4
        /*0000*/ 	.byte	0x02, 0x09, 0x00, 0x00, 0x02, 0x02, 0x01, 0x00, 0x02, 0x05, 0x05, 0x00, 0x03, 0x07, 0x01, 0x01
        /*0010*/ 	.byte	0x02, 0x03, 0x00, 0x00, 0x02, 0x06, 0x01, 0x00, 0x04, 0x0b, 0x08, 0x00, 0x09, 0x00, 0x00, 0x00
        /*0020*/ 	.byte	0x00, 0x00, 0x00, 0x00


//--------------------- .nv.info._Z14naiveMatmul_2dPfS_S_mmm --------------------------
	.section	.nv.info._Z14naiveMatmul_2dPfS_S_mmm,"",@"SHT_CUDA_INFO"
	.sectionflags	@""
	.align	4


	//----- nvinfo : EIATTR_CUDA_API_VERSION
	.align		4
        /*0000*/ 	.byte	0x04, 0x37
        /*0002*/ 	.short	(.L_7 - .L_6)
.L_6:
        /*0004*/ 	.word	0x00000082


	//----- nvinfo : EIATTR_KPARAM_INFO
	.align		4
.L_7:
        /*0008*/ 	.byte	0x04, 0x17
        /*000a*/ 	.short	(.L_9 - .L_8)
.L_8:
        /*000c*/ 	.word	0x00000000
        /*0010*/ 	.short	0x0005
        /*0012*/ 	.short	0x0028
        /*0014*/ 	.byte	0x00, 0xf0, 0x21, 0x00


	//----- nvinfo : EIATTR_KPARAM_INFO
	.align		4
.L_9:
        /*0018*/ 	.byte	0x04, 0x17
        /*001a*/ 	.short	(.L_11 - .L_10)
.L_10:
        /*001c*/ 	.word	0x00000000
        /*0020*/ 	.short	0x0004
        /*0022*/ 	.short	0x0020
        /*0024*/ 	.byte	0x00, 0xf0, 0x21, 0x00


	//----- nvinfo : EIATTR_KPARAM_INFO
	.align		4
.L_11:
        /*0028*/ 	.byte	0x04, 0x17
        /*002a*/ 	.short	(.L_13 - .L_12)
.L_12:
        /*002c*/ 	.word	0x00000000
        /*0030*/ 	.short	0x0003
        /*0032*/ 	.short	0x0018
        /*0034*/ 	.byte	0x00, 0xf0, 0x21, 0x00


	//----- nvinfo : EIATTR_KPARAM_INFO
	.align		4
.L_13:
        /*0038*/ 	.byte	0x04, 0x17
        /*003a*/ 	.short	(.L_15 - .L_14)
.L_14:
        /*003c*/ 	.word	0x00000000
        /*0040*/ 	.short	0x0002
        /*0042*/ 	.short	0x0010
        /*0044*/ 	.byte	0x00, 0xf5, 0x21, 0x00


	//----- nvinfo : EIATTR_KPARAM_INFO
	.align		4
.L_15:
        /*0048*/ 	.byte	0x04, 0x17
        /*004a*/ 	.short	(.L_17 - .L_16)
.L_16:
        /*004c*/ 	.word	0x00000000
        /*0050*/ 	.short	0x0001
        /*0052*/ 	.short	0x0008
        /*0054*/ 	.byte	0x00, 0xf5, 0x21, 0x00


	//----- nvinfo : EIATTR_KPARAM_INFO
	.align		4
.L_17:
        /*0058*/ 	.byte	0x04, 0x17
        /*005a*/ 	.short	(.L_19 - .L_18)
.L_18:
        /*005c*/ 	.word	0x00000000
        /*0060*/ 	.short	0x0000
        /*0062*/ 	.short	0x0000
        /*0064*/ 	.byte	0x00, 0xf5, 0x21, 0x00


	//----- nvinfo : EIATTR_SPARSE_MMA_MASK
	.align		4
.L_19:
        /*0068*/ 	.byte	0x03, 0x50
        /*006a*/ 	.short	0x0000


	//----- nvinfo : EIATTR_MAXREG_COUNT
	.align		4
        /*006c*/ 	.byte	0x03, 0x1b
        /*006e*/ 	.short	0x00ff


	//----- nvinfo : EIATTR_MERCURY_ISA_VERSION
	.align		4
        /*0070*/ 	.byte	0x03, 0x5f
        /*0072*/ 	.short	0x0101


	//----- nvinfo : EIATTR_VRC_CTA_INIT_COUNT
	.align		4
        /*0074*/ 	.byte	0x02, 0x4a
	.zero		1
	.zero		1


	//----- nvinfo : EIATTR_EXIT_INSTR_OFFSETS
	.align		4
        /*0078*/ 	.byte	0x04, 0x1c
        /*007a*/ 	.short	(.L_21 - .L_20)


	//   ....[0]....
.L_20:
        /*007c*/ 	.word	0x00000060


	//   ....[1]....
        /*0080*/ 	.word	0x000008a0


	//----- nvinfo : EIATTR_CBANK_PARAM_SIZE
	.align		4
.L_21:
        /*0084*/ 	.byte	0x03, 0x19
        /*0086*/ 	.short	0x0030


	//----- nvinfo : EIATTR_PARAM_CBANK
	.align		4
        /*0088*/ 	.byte	0x04, 0x0a
        /*008a*/ 	.short	(.L_23 - .L_22)
	.align		4
.L_22:
        /*008c*/ 	.word	index@(.nv.constant0._Z14naiveMatmul_2dPfS_S_mmm)
        /*0090*/ 	.short	0x0380
        /*0092*/ 	.short	0x0030


	//----- nvinfo : EIATTR_SW_WAR
	.align		4
.L_23:
        /*0094*/ 	.byte	0x04, 0x36
        /*0096*/ 	.short	(.L_25 - .L_24)
.L_24:
        /*0098*/ 	.word	0x00000008
.L_25:


//--------------------- .nv.callgraph             --------------------------
	.section	.nv.callgraph,"",@"SHT_CUDA_CALLGRAPH"
	.align	4
	.sectionentsize	8
	.align		4
        /*0000*/ 	.word	0x00000000
	.align		4
        /*0004*/ 	.word	0xffffffff
	.align		4
        /*0008*/ 	.word	0x00000000
	.align		4
        /*000c*/ 	.word	0xfffffffe
	.align		4
        /*0010*/ 	.word	0x00000000
	.align		4
        /*0014*/ 	.word	0xfffffffd
	.align		4
        /*0018*/ 	.word	0x00000000
	.align		4
        /*001c*/ 	.word	0xfffffffc


//--------------------- .text._Z14naiveMatmul_2dPfS_S_mmm --------------------------
	.section	.text._Z14naiveMatmul_2dPfS_S_mmm,"ax",@progbits
	.align	128
        .global         _Z14naiveMatmul_2dPfS_S_mmm
        .type           _Z14naiveMatmul_2dPfS_S_mmm,@function
        .size           _Z14naiveMatmul_2dPfS_S_mmm,(.L_x_2 - _Z14naiveMatmul_2dPfS_S_mmm)
        .other          _Z14naiveMatmul_2dPfS_S_mmm,@"STO_CUDA_ENTRY STV_DEFAULT"
_Z14naiveMatmul_2dPfS_S_mmm:
.text._Z14naiveMatmul_2dPfS_S_mmm:
[----:B------:R-:W-:Y:S01]  /*0000*/  LDC R1, c[0x0][0x37c] ;  /* 0x0000df00ff017b82 */ /* 0x000fe20000000800 */
[----:B------:R-:W0:Y:S07]  /*0010*/  S2R R3, SR_TID.X ;  /* 0x0000000000037919 */ /* 0x000e2e0000002100 */
[----:B------:R-:W0:Y:S08]  /*0020*/  S2UR UR4, SR_CTAID.X ;  /* 0x00000000000479c3 */ /* 0x000e300000002500 */
[----:B------:R-:W0:Y:S02]  /*0030*/  LDC R0, c[0x0][0x360] ;  /* 0x0000d800ff007b82 */ /* 0x000e240000000800 */
[----:B0-----:R-:W-:-:S05]  /*0040*/  IMAD R3, R0, UR4, R3 ;  /* 0x0000000400037c24 */ /* 0x001fca000f8e0203 */
[----:B------:R-:W-:-:S13]  /*0050*/  ISETP.GT.AND P0, PT, R3, 0x9c3ff, PT ;  /* 0x0009c3ff0300780c */ /* 0x000fda0003f04270 */
[----:B------:R-:W-:Y:S05]  /*0060*/  @P0 EXIT ;  /* 0x000000000000094d */ /* 0x000fea0003800000 */
[----:B------:R-:W0:Y:S01]  /*0070*/  LDCU.64 UR4, c[0x0][0x398] ;  /* 0x00007300ff0477ac */ /* 0x000e220008000a00 */
[----:B------:R-:W-:Y:S01]  /*0080*/  IMAD.HI R0, R3, 0x51eb851f, RZ ;  /* 0x51eb851f03007827 */ /* 0x000fe200078e02ff */
[----:B------:R-:W1:Y:S01]  /*0090*/  LDC.64 R14, c[0x0][0x3a0] ;  /* 0x0000e800ff0e7b82 */ /* 0x000e620000000a00 */
[----:B------:R-:W2:Y:S03]  /*00a0*/  LDCU.64 UR8, c[0x0][0x380] ;  /* 0x00007000ff0877ac */ /* 0x000ea60008000a00 */
[----:B------:R-:W-:Y:S01]  /*00b0*/  SHF.R.U32.HI R5, RZ, 0x1f, R0 ;  /* 0x0000001fff057819 */ /* 0x000fe20000011600 */
[----:B------:R-:W3:Y:S03]  /*00c0*/  LDCU.64 UR6, c[0x0][0x358] ;  /* 0x00006b00ff0677ac */ /* 0x000ee60008000a00 */
[----:B------:R-:W-:Y:S01]  /*00d0*/  LEA.HI.SX32 R0, R0, R5, 0x18 ;  /* 0x0000000500007211 */ /* 0x000fe200078fc2ff */
[----:B------:R-:W4:Y:S03]  /*00e0*/  LDCU.64 UR10, c[0x0][0x388] ;  /* 0x00007100ff0a77ac */ /* 0x000f260008000a00 */
[----:B------:R-:W-:Y:S01]  /*00f0*/  SHF.R.S32.HI R2, RZ, 0x1f, R0 ;  /* 0x0000001fff027819 */ /* 0x000fe20000011400 */
[----:B0-----:R-:W-:-:S04]  /*0100*/  IMAD.WIDE.U32 R4, R0, UR4, RZ ;  /* 0x0000000400047c25 */ /* 0x001fc8000f8e00ff */
[----:B------:R-:W-:Y:S01]  /*0110*/  IMAD R7, R2, UR4, RZ ;  /* 0x0000000402077c24 */ /* 0x000fe2000f8e02ff */
[----:B------:R-:W-:Y:S01]  /*0120*/  LOP3.LUT R9, R4, 0xfffffffc, RZ, 0xc0, !PT ;  /* 0xfffffffc04097812 */ /* 0x000fe200078ec0ff */
[C---:B------:R-:W-:Y:S01]  /*0130*/  IMAD R4, R0.reuse, -0x320, R3 ;  /* 0xfffffce000047824 */ /* 0x040fe200078e0203 */
[----:B------:R-:W-:Y:S01]  /*0140*/  UMOV UR4, URZ ;  /* 0x000000ff00047c82 */ /* 0x000fe20008000000 */
[----:B------:R-:W-:Y:S01]  /*0150*/  IMAD R7, R0, UR5, R7 ;  /* 0x0000000500077c24 */ /* 0x000fe2000f8e0207 */
[----:B--2---:R-:W-:Y:S01]  /*0160*/  IADD3 R9, P0, PT, R9, UR8, RZ ;  /* 0x0000000809097c10 */ /* 0x004fe2000ff1e0ff */
[----:B------:R-:W-:Y:S01]  /*0170*/  IMAD.MOV.U32 R3, RZ, RZ, RZ ;  /* 0x000000ffff037224 */ /* 0x000fe200078e00ff */
[C---:B-1----:R-:W-:Y:S02]  /*0180*/  SHF.L.U64.HI R6, R14.reuse, 0x3, R15 ;  /* 0x000000030e067819 */ /* 0x042fe4000001020f */
[----:B------:R-:W-:Y:S01]  /*0190*/  IADD3.X R20, PT, PT, R5, UR9, R7, P0, !PT ;  /* 0x0000000905147c10 */ /* 0x000fe200087fe407 */
[----:B------:R-:W-:Y:S01]  /*01a0*/  IMAD.MOV.U32 R7, RZ, RZ, RZ ;  /* 0x000000ffff077224 */ /* 0x000fe200078e00ff */
[----:B------:R-:W-:Y:S01]  /*01b0*/  IADD3 R9, P0, PT, R9, 0x10, RZ ;  /* 0x0000001009097810 */ /* 0x000fe20007f1e0ff */
[----:B------:R-:W-:Y:S01]  /*01c0*/  IMAD.MOV.U32 R5, RZ, RZ, RZ ;  /* 0x000000ffff057224 */ /* 0x000fe200078e00ff */
[----:B------:R-:W-:-:S02]  /*01d0*/  SHF.L.U64.HI R8, R14, 0x2, R15 ;  /* 0x000000020e087819 */ /* 0x000fc4000001020f */
[----:B------:R-:W-:Y:S01]  /*01e0*/  SHF.L.U64.HI R10, R14, 0x1, R15 ;  /* 0x000000010e0a7819 */ /* 0x000fe2000001020f */
[----:B------:R-:W-:Y:S01]  /*01f0*/  IMAD.X R20, RZ, RZ, R20, P0 ;  /* 0x000000ffff147224 */ /* 0x000fe200000e0614 */
[----:B---34-:R-:W-:-:S07]  /*0200*/  SHF.R.S32.HI R12, RZ, 0x1f, R4 ;  /* 0x0000001fff0c7819 */ /* 0x018fce0000011404 */
.L_x_0:
[C---:B------:R-:W-:Y:S02]  /*0210*/  IADD3 R13, P1, PT, R5.reuse, R14, RZ ;  /* 0x0000000e050d7210 */ /* 0x040fe40007f3e0ff */
[----:B------:R-:W-:Y:S02]  /*0220*/  SHF.R.U64 R17, R5, 0x2, R3 ;  /* 0x0000000205117819 */ /* 0x000fe40000001203 */
[----:B------:R-:W-:Y:S01]  /*0230*/  LEA R11, P0, R14, R5, 0x1 ;  /* 0x000000050e0b7211 */ /* 0x000fe200078008ff */
[----:B------:R-:W-:Y:S01]  /*0240*/  IMAD.X R22, R3, 0x1, R15, P1 ;  /* 0x0000000103167824 */ /* 0x000fe200008e060f */
[----:B------:R-:W-:-:S03]  /*0250*/  IADD3 R16, P1, PT, R4, R17, RZ ;  /* 0x0000001104107210 */ /* 0x000fc60007f3e0ff */
[----:B------:R-:W-:Y:S01]  /*0260*/  IMAD.X R24, R3, 0x1, R10, P0 ;  /* 0x0000000103187824 */ /* 0x000fe200000e060a */
[----:B------:R-:W-:Y:S02]  /*0270*/  SHF.R.U64 R13, R13, 0x2, R22 ;  /* 0x000000020d0d7819 */ /* 0x000fe40000001216 */
[-C--:B------:R-:W-:Y:S02]  /*0280*/  LEA.HI.X R17, R3, R12.reuse, RZ, 0x1e, P1 ;  /* 0x0000000c03117211 */ /* 0x080fe400008ff4ff */
[----:B------:R-:W-:Y:S02]  /*0290*/  LEA R18, P1, R16, UR10, 0x2 ;  /* 0x0000000a10127c11 */ /* 0x000fe4000f8210ff */
[----:B------:R-:W-:Y:S02]  /*02a0*/  IADD3 R13, P0, PT, R4, R13, RZ ;  /* 0x0000000d040d7210 */ /* 0x000fe40007f1e0ff */
[----:B------:R-:W-:Y:S02]  /*02b0*/  LEA.HI.X R19, R16, UR11, R17, 0x2, P1 ;  /* 0x0000000b10137c11 */ /* 0x000fe400088f1411 */
[----:B------:R-:W-:-:S02]  /*02c0*/  LEA.HI.X R22, R22, R12, RZ, 0x1e, P0 ;  /* 0x0000000c16167211 */ /* 0x000fc400000ff4ff */
[----:B------:R-:W-:Y:S02]  /*02d0*/  LEA R16, P0, R13, UR10, 0x2 ;  /* 0x0000000a0d107c11 */ /* 0x000fe4000f8010ff */
[----:B------:R-:W-:Y:S02]  /*02e0*/  SHF.R.U64 R11, R11, 0x2, R24 ;  /* 0x000000020b0b7819 */ /* 0x000fe40000001218 */
[----:B------:R-:W-:Y:S02]  /*02f0*/  LEA.HI.X R17, R13, UR11, R22, 0x2, P0 ;  /* 0x0000000b0d117c11 */ /* 0x000fe400080f1416 */
[----:B------:R-:W-:Y:S01]  /*0300*/  IADD3 R11, P1, PT, R4, R11, RZ ;  /* 0x0000000b040b7210 */ /* 0x000fe20007f3e0ff */
[----:B------:R0:W2:Y:S03]  /*0310*/  LDG.E R13, desc[UR6][R18.64] ;  /* 0x00000006120d7981 */ /* 0x0000a6000c1e1900 */
[----:B------:R-:W-:Y:S01]  /*0320*/  LEA.HI.X R24, R24, R12, RZ, 0x1e, P1 ;  /* 0x0000000c18187211 */ /* 0x000fe200008ff4ff */
[----:B------:R1:W3:Y:S01]  /*0330*/  LDG.E R16, desc[UR6][R16.64] ;  /* 0x0000000610107981 */ /* 0x0002e2000c1e1900 */
[----:B------:R-:W-:Y:S01]  /*0340*/  LEA R22, P0, R11, UR10, 0x2 ;  /* 0x0000000a0b167c11 */ /* 0x000fe2000f8010ff */
[----:B0-----:R-:W-:-:S02]  /*0350*/  IMAD.MOV.U32 R18, RZ, RZ, R9 ;  /* 0x000000ffff127224 */ /* 0x001fc400078e0009 */
[----:B------:R-:W-:Y:S01]  /*0360*/  IMAD.MOV.U32 R19, RZ, RZ, R20 ;  /* 0x000000ffff137224 */ /* 0x000fe200078e0014 */
[----:B------:R-:W-:-:S04]  /*0370*/  LEA.HI.X R23, R11, UR11, R24, 0x2, P0 ;  /* 0x0000000b0b177c11 */ /* 0x000fc800080f1418 */
[----:B------:R-:W2:Y:S04]  /*0380*/  LDG.E R20, desc[UR6][R18.64+-0x10] ;  /* 0xfffff00612147981 */ /* 0x000ea8000c1e1900 */
[----:B------:R-:W3:Y:S04]  /*0390*/  LDG.E R24, desc[UR6][R18.64+-0xc] ;  /* 0xfffff40612187981 */ /* 0x000ee8000c1e1900 */
[----:B------:R-:W4:Y:S04]  /*03a0*/  LDG.E R22, desc[UR6][R22.64] ;  /* 0x0000000616167981 */ /* 0x000f28000c1e1900 */
[----:B------:R-:W4:Y:S01]  /*03b0*/  LDG.E R26, desc[UR6][R18.64+-0x8] ;  /* 0xfffff806121a7981 */ /* 0x000f22000c1e1900 */
[----:B-1----:R-:W-:-:S02]  /*03c0*/  IMAD.MOV.U32 R17, RZ, RZ, R3 ;  /* 0x000000ffff117224 */ /* 0x002fc400078e0003 */
[C---:B------:R-:W-:Y:S01]  /*03d0*/  IMAD R9, R15.reuse, 0x5, RZ ;  /* 0x000000050f097824 */ /* 0x040fe200078e02ff */
[----:B------:R-:W5:Y:S01]  /*03e0*/  LDG.E R28, desc[UR6][R18.64+-0x4] ;  /* 0xfffffc06121c7981 */ /* 0x000f62000c1e1900 */
[C---:B------:R-:W-:Y:S02]  /*03f0*/  IMAD R27, R15.reuse, 0x7, RZ ;  /* 0x000000070f1b7824 */ /* 0x040fe400078e02ff */
[----:B------:R-:W-:Y:S02]  /*0400*/  IMAD R11, R15, 0x6, RZ ;  /* 0x000000060f0b7824 */ /* 0x000fe400078e02ff */
[----:B--2---:R-:W-:-:S04]  /*0410*/  FFMA R13, R20, R13, R7 ;  /* 0x0000000d140d7223 */ /* 0x004fc80000000007 */
[----:B---3--:R-:W-:Y:S01]  /*0420*/  FFMA R7, R24, R16, R13 ;  /* 0x0000001018077223 */ /* 0x008fe2000000000d */
[----:B------:R-:W-:Y:S02]  /*0430*/  IMAD.MOV.U32 R16, RZ, RZ, R5 ;  /* 0x000000ffff107224 */ /* 0x000fe400078e0005 */
[----:B------:R-:W-:Y:S02]  /*0440*/  IMAD R13, R15, 0x3, RZ ;  /* 0x000000030f0d7824 */ /* 0x000fe400078e02ff */
[----:B------:R-:W-:-:S04]  /*0450*/  IMAD.WIDE.U32 R24, R14, 0x3, R16 ;  /* 0x000000030e187825 */ /* 0x000fc800078e0010 */
[----:B------:R-:W-:Y:S02]  /*0460*/  IMAD.IADD R13, R25, 0x1, R13 ;  /* 0x00000001190d7824 */ /* 0x000fe400078e020d */
[----:B------:R-:W-:-:S03]  /*0470*/  IMAD.WIDE.U32 R20, R14, 0x5, R16 ;  /* 0x000000050e147825 */ /* 0x000fc600078e0010 */
[----:B------:R-:W-:Y:S01]  /*0480*/  SHF.R.U64 R25, R24, 0x2, R13 ;  /* 0x0000000218197819 */ /* 0x000fe2000000120d */
[----:B------:R-:W-:Y:S01]  /*0490*/  IMAD.IADD R9, R21, 0x1, R9 ;  /* 0x0000000115097824 */ /* 0x000fe200078e0209 */
[----:B------:R-:W-:Y:S01]  /*04a0*/  LEA R24, P0, R14, R5, 0x2 ;  /* 0x000000050e187211 */ /* 0x000fe200078010ff */
[----:B----4-:R-:W-:-:S03]  /*04b0*/  FFMA R7, R26, R22, R7 ;  /* 0x000000161a077223 */ /* 0x010fc60000000007 */
[----:B------:R-:W-:Y:S01]  /*04c0*/  SHF.R.U64 R21, R20, 0x2, R9 ;  /* 0x0000000214157819 */ /* 0x000fe20000001209 */
[----:B------:R-:W-:Y:S02]  /*04d0*/  IMAD.X R20, R3, 0x1, R8, P0 ;  /* 0x0000000103147824 */ /* 0x000fe400000e0608 */
[----:B------:R-:W-:-:S03]  /*04e0*/  IMAD.WIDE.U32 R22, R14, 0x6, R16 ;  /* 0x000000060e167825 */ /* 0x000fc600078e0010 */
[----:B------:R-:W-:Y:S01]  /*04f0*/  SHF.R.U64 R29, R24, 0x2, R20 ;  /* 0x00000002181d7819 */ /* 0x000fe20000001214 */
[----:B------:R-:W-:-:S04]  /*0500*/  IMAD.WIDE.U32 R16, R14, 0x7, R16 ;  /* 0x000000070e107825 */ /* 0x000fc800078e0010 */
[----:B------:R-:W-:Y:S01]  /*0510*/  IMAD.IADD R27, R17, 0x1, R27 ;  /* 0x00000001111b7824 */ /* 0x000fe200078e021b */
[----:B------:R-:W-:Y:S01]  /*0520*/  IADD3 R17, P0, PT, R4, R29, RZ ;  /* 0x0000001d04117210 */ /* 0x000fe20007f1e0ff */
[----:B------:R-:W-:-:S03]  /*0530*/  IMAD.IADD R11, R23, 0x1, R11 ;  /* 0x00000001170b7824 */ /* 0x000fc600078e020b */
[----:B------:R-:W-:Y:S02]  /*0540*/  SHF.R.U64 R29, R16, 0x2, R27 ;  /* 0x00000002101d7819 */ /* 0x000fe4000000121b */
[----:B------:R-:W-:Y:S02]  /*0550*/  LEA.HI.X R20, R20, R12, RZ, 0x1e, P0 ;  /* 0x0000000c14147211 */ /* 0x000fe400000ff4ff */
[C---:B------:R-:W-:Y:S02]  /*0560*/  LEA R16, P1, R17.reuse, UR10, 0x2 ;  /* 0x0000000a11107c11 */ /* 0x040fe4000f8210ff */
[----:B------:R-:W-:Y:S02]  /*0570*/  IADD3 R25, P0, PT, R4, R25, RZ ;  /* 0x0000001904197210 */ /* 0x000fe40007f1e0ff */
[----:B------:R-:W-:Y:S02]  /*0580*/  SHF.R.U64 R23, R22, 0x2, R11 ;  /* 0x0000000216177819 */ /* 0x000fe4000000120b */
[----:B------:R-:W-:-:S02]  /*0590*/  LEA.HI.X R17, R17, UR11, R20, 0x2, P1 ;  /* 0x0000000b11117c11 */ /* 0x000fc400088f1414 */
[-C--:B------:R-:W-:Y:S02]  /*05a0*/  LEA.HI.X R22, R13, R12.reuse, RZ, 0x1e, P0 ;  /* 0x0000000c0d167211 */ /* 0x080fe400000ff4ff */
[C---:B------:R-:W-:Y:S01]  /*05b0*/  LEA R20, P0, R25.reuse, UR10, 0x2 ;  /* 0x0000000a19147c11 */ /* 0x040fe2000f8010ff */
[----:B------:R-:W2:Y:S01]  /*05c0*/  LDG.E R16, desc[UR6][R16.64] ;  /* 0x0000000610107981 */ /* 0x000ea2000c1e1900 */
[C---:B------:R-:W-:Y:S02]  /*05d0*/  IADD3 R13, P1, PT, R4.reuse, R21, RZ ;  /* 0x00000015040d7210 */ /* 0x040fe40007f3e0ff */
[----:B------:R-:W-:Y:S02]  /*05e0*/  LEA.HI.X R21, R25, UR11, R22, 0x2, P0 ;  /* 0x0000000b19157c11 */ /* 0x000fe400080f1416 */
[----:B------:R-:W-:Y:S02]  /*05f0*/  LEA.HI.X R24, R9, R12, RZ, 0x1e, P1 ;  /* 0x0000000c09187211 */ /* 0x000fe400008ff4ff */
[----:B------:R-:W-:Y:S01]  /*0600*/  LEA R22, P0, R13, UR10, 0x2 ;  /* 0x0000000a0d167c11 */ /* 0x000fe2000f8010ff */
[----:B------:R-:W5:Y:S01]  /*0610*/  LDG.E R20, desc[UR6][R20.64] ;  /* 0x0000000614147981 */ /* 0x000f62000c1e1900 */
[----:B------:R-:W-:-:S02]  /*0620*/  IADD3 R9, P1, PT, R4, R23, RZ ;  /* 0x0000001704097210 */ /* 0x000fc40007f3e0ff */
[----:B------:R-:W-:Y:S02]  /*0630*/  LEA.HI.X R23, R13, UR11, R24, 0x2, P0 ;  /* 0x0000000b0d177c11 */ /* 0x000fe400080f1418 */
[----:B------:R-:W-:Y:S01]  /*0640*/  LEA.HI.X R26, R11, R12, RZ, 0x1e, P1 ;  /* 0x0000000c0b1a7211 */ /* 0x000fe200008ff4ff */
[----:B------:R-:W3:Y:S01]  /*0650*/  LDG.E R13, desc[UR6][R18.64+0x8] ;  /* 0x00000806120d7981 */ /* 0x000ee2000c1e1900 */
[----:B------:R-:W-:-:S03]  /*0660*/  LEA R24, P0, R9, UR10, 0x2 ;  /* 0x0000000a09187c11 */ /* 0x000fc6000f8010ff */
[----:B------:R-:W4:Y:S01]  /*0670*/  LDG.E R22, desc[UR6][R22.64] ;  /* 0x0000000616167981 */ /* 0x000f22000c1e1900 */
[----:B------:R-:W-:Y:S02]  /*0680*/  LEA.HI.X R25, R9, UR11, R26, 0x2, P0 ;  /* 0x0000000b09197c11 */ /* 0x000fe400080f141a */
[----:B------:R-:W-:Y:S01]  /*0690*/  IADD3 R29, P0, PT, R4, R29, RZ ;  /* 0x0000001d041d7210 */ /* 0x000fe20007f1e0ff */
[----:B------:R-:W2:Y:S03]  /*06a0*/  LDG.E R9, desc[UR6][R18.64] ;  /* 0x0000000612097981 */ /* 0x000ea6000c1e1900 */
[----:B------:R-:W-:Y:S01]  /*06b0*/  LEA.HI.X R27, R27, R12, RZ, 0x1e, P0 ;  /* 0x0000000c1b1b7211 */ /* 0x000fe200000ff4ff */
[----:B------:R-:W4:Y:S01]  /*06c0*/  LDG.E R11, desc[UR6][R18.64+0x4] ;  /* 0x00000406120b7981 */ /* 0x000f22000c1e1900 */
[----:B------:R-:W-:-:S03]  /*06d0*/  LEA R26, P0, R29, UR10, 0x2 ;  /* 0x0000000a1d1a7c11 */ /* 0x000fc6000f8010ff */
[----:B------:R-:W3:Y:S01]  /*06e0*/  LDG.E R24, desc[UR6][R24.64] ;  /* 0x0000000618187981 */ /* 0x000ee2000c1e1900 */
[----:B------:R-:W-:-:S03]  /*06f0*/  LEA.HI.X R27, R29, UR11, R27, 0x2, P0 ;  /* 0x0000000b1d1b7c11 */ /* 0x000fc600080f141b */
[----:B------:R-:W3:Y:S04]  /*0700*/  LDG.E R21, desc[UR6][R18.64+0xc] ;  /* 0x00000c0612157981 */ /* 0x000ee8000c1e1900 */
[----:B------:R-:W3:Y:S01]  /*0710*/  LDG.E R26, desc[UR6][R26.64] ;  /* 0x000000061a1a7981 */ /* 0x000ee2000c1e1900 */
[----:B------:R-:W-:-:S04]  /*0720*/  UIADD3 UR4, UPT, UPT, UR4, 0x8, URZ ;  /* 0x0000000804047890 */ /* 0x000fc8000fffe0ff */
[----:B------:R-:W-:Y:S01]  /*0730*/  UISETP.NE.AND UP0, UPT, UR4, 0x320, UPT ;  /* 0x000003200400788c */ /* 0x000fe2000bf05270 */
[----:B------:R-:W-:-:S05]  /*0740*/  LEA R5, P0, R14, R5, 0x3 ;  /* 0x000000050e057211 */ /* 0x000fca00078018ff */
[----:B------:R-:W-:Y:S02]  /*0750*/  IMAD.X R3, R3, 0x1, R6, P0 ;  /* 0x0000000103037824 */ /* 0x000fe400000e0606 */
[----:B-----5:R-:W-:-:S04]  /*0760*/  FFMA R20, R28, R20, R7 ;  /* 0x000000141c147223 */ /* 0x020fc80000000007 */
[----:B--2---:R-:W-:Y:S01]  /*0770*/  FFMA R16, R9, R16, R20 ;  /* 0x0000001009107223 */ /* 0x004fe20000000014 */
[----:B------:R-:W-:-:S03]  /*0780*/  IADD3 R9, P1, PT, R18, 0x20, RZ ;  /* 0x0000002012097810 */ /* 0x000fc60007f3e0ff */
[----:B----4-:R-:W-:-:S04]  /*0790*/  FFMA R16, R11, R22, R16 ;  /* 0x000000160b107223 */ /* 0x010fc80000000010 */
[----:B---3--:R-:W-:Y:S01]  /*07a0*/  FFMA R16, R13, R24, R16 ;  /* 0x000000180d107223 */ /* 0x008fe20000000010 */
[----:B------:R-:W-:-:S03]  /*07b0*/  IMAD.X R20, RZ, RZ, R19, P1 ;  /* 0x000000ffff147224 */ /* 0x000fc600008e0613 */
[----:B------:R-:W-:Y:S01]  /*07c0*/  FFMA R7, R21, R26, R16 ;  /* 0x0000001a15077223 */ /* 0x000fe20000000010 */
[----:B------:R-:W-:Y:S06]  /*07d0*/  BRA.U UP0, `(.L_x_0) ;  /* 0xfffffff9008c7547 */ /* 0x000fec000b83ffff */
[----:B------:R-:W0:Y:S01]  /*07e0*/  LDCU.64 UR4, c[0x0][0x3a8] ;  /* 0x00007500ff0477ac */ /* 0x000e220008000a00 */
[----:B------:R-:W1:Y:S01]  /*07f0*/  LDCU.64 UR8, c[0x0][0x390] ;  /* 0x00007200ff0877ac */ /* 0x000e620008000a00 */
[----:B0-----:R-:W-:Y:S02]  /*0800*/  IMAD R5, R2, UR4, RZ ;  /* 0x0000000402057c24 */ /* 0x001fe4000f8e02ff */
[----:B------:R-:W-:-:S04]  /*0810*/  IMAD.WIDE.U32 R2, R0, UR4, RZ ;  /* 0x0000000400027c25 */ /* 0x000fc8000f8e00ff */
[----:B------:R-:W-:-:S04]  /*0820*/  IMAD R5, R0, UR5, R5 ;  /* 0x0000000500057c24 */ /* 0x000fc8000f8e0205 */
[----:B------:R-:W-:-:S05]  /*0830*/  IMAD.IADD R5, R3, 0x1, R5 ;  /* 0x0000000103057824 */ /* 0x000fca00078e0205 */
[----:B------:R-:W-:-:S04]  /*0840*/  SHF.R.U64 R3, R2, 0x2, R5 ;  /* 0x0000000202037819 */ /* 0x000fc80000001205 */
[----:B------:R-:W-:-:S04]  /*0850*/  IADD3 R4, P0, PT, R4, R3, RZ ;  /* 0x0000000304047210 */ /* 0x000fc80007f1e0ff */
[----:B------:R-:W-:Y:S02]  /*0860*/  LEA.HI.X R3, R5, R12, RZ, 0x1e, P0 ;  /* 0x0000000c05037211 */ /* 0x000fe400000ff4ff */
[----:B-1----:R-:W-:-:S04]  /*0870*/  LEA R2, P0, R4, UR8, 0x2 ;  /* 0x0000000804027c11 */ /* 0x002fc8000f8010ff */
[----:B------:R-:W-:-:S05]  /*0880*/  LEA.HI.X R3, R4, UR9, R3, 0x2, P0 ;  /* 0x0000000904037c11 */ /* 0x000fca00080f1403 */
[----:B------:R-:W-:Y:S01]  /*0890*/  STG.E desc[UR6][R2.64], R7 ;  /* 0x0000000702007986 */ /* 0x000fe2000c101906 */
[----:B------:R-:W-:Y:S05]  /*08a0*/  EXIT ;  /* 0x000000000000794d */ /* 0x000fea0003800000 */
.L_x_1:
[----:B------:R-:W-:-:S00]  /*08b0*/  BRA `(.L_x_1) ;  /* 0xfffffffc00fc7947 */ /* 0x000fc0000383ffff */
[----:B------:R-:W-:-:S00]  /*08c0*/  NOP ;  /* 0x0000000000007918 */ /* 0x000fc00000000000 */
        /* <DEDUP_REMOVED lines=11> */
.L_x_2:


//--------------------- .nv.shared.reserved.0     --------------------------
	.section	.nv.shared.reserved.0,"aw",@nobits
	.weak		__nv_reservedSMEM_offset_0_alias
	.size		__nv_reservedSMEM_offset_0_alias, 0, 64
	.other		__nv_reservedSMEM_offset_0_alias,@"STO_CUDA_RESERVED_SHARED STV_DEFAULT"
__nv_reservedSMEM_offset_0_alias:
	.zero		0
	.zero		64


//--------------------- .nv.constant0._Z14naiveMatmul_2dPfS_S_mmm --------------------------
	.section	.nv.constant0._Z14naiveMatmul_2dPfS_S_mmm,"a",@progbits
	.sectionflags	@""
	.align	4
.nv.constant0._Z14naiveMatmul_2dPfS_S_mmm:
	.zero		944


//--------------------- SYMBOLS --------------------------

	.type		.nv.reservedSmem.offset0,@object
	.size		.nv.reservedSmem.offset0,0x4
